//
// Generated by NVIDIA NVVM Compiler
//
// Compiler Build ID: CL-36424714
// Cuda compilation tools, release 13.0, V13.0.88
// Based on NVVM 20.0.0
//

.version 9.0
.target sm_100
.address_size 64

	// .globl	_Z14accessRegisterPi
.global .align 4 .u32 GlobalVar;
.const .align 4 .u32 ConstVar;
.extern .shared .align 16 .b8 SharedVar[];

.visible .entry _Z14accessRegisterPi(
	.param .u64 .ptr .align 1 _Z14accessRegisterPi_param_0
)
{
	.reg .b32 	%r<3>;
	.reg .b64 	%rd<5>;

	ld.param.u64 	%rd1, [_Z14accessRegisterPi_param_0];
	mov.u32 	%r1, %tid.x;
	add.s32 	%r2, %r1, 49995000;
	cvta.to.global.u64 	%rd2, %rd1;
	mul.wide.u32 	%rd3, %r1, 4;
	add.s64 	%rd4, %rd2, %rd3;
	st.global.u32 	[%rd4], %r2;
	ret;

}
	// .globl	_Z11accessLocalPiS_
.visible .entry _Z11accessLocalPiS_(
	.param .u64 .ptr .align 1 _Z11accessLocalPiS__param_0,
	.param .u64 .ptr .align 1 _Z11accessLocalPiS__param_1
)
{
	.reg .b32 	%r<4>;
	.reg .b64 	%rd<8>;

	ld.param.u64 	%rd1, [_Z11accessLocalPiS__param_0];
	ld.param.u64 	%rd2, [_Z11accessLocalPiS__param_1];
	cvta.to.global.u64 	%rd3, %rd1;
	mov.u32 	%r1, %tid.x;
	mul.wide.u32 	%rd4, %r1, 4;
	add.s64 	%rd5, %rd3, %rd4;
	ld.global.u32 	%r2, [%rd5];
	add.s32 	%r3, %r2, 49995000;
	cvta.to.global.u64 	%rd6, %rd2;
	add.s64 	%rd7, %rd6, %rd4;
	st.global.u32 	[%rd7], %r3;
	ret;

}
	// .globl	_Z12accessSharedPi
.visible .entry _Z12accessSharedPi(
	.param .u64 .ptr .align 1 _Z12accessSharedPi_param_0
)
{
	.reg .b32 	%r<6>;
	.reg .b64 	%rd<5>;

	ld.param.u64 	%rd1, [_Z12accessSharedPi_param_0];
	mov.u32 	%r1, %tid.x;
	shl.b32 	%r2, %r1, 2;
	mov.u32 	%r3, SharedVar;
	add.s32 	%r4, %r3, %r2;
	st.shared.u32 	[%r4], %r1;
	add.s32 	%r5, %r1, 49995000;
	cvta.to.global.u64 	%rd2, %rd1;
	mul.wide.u32 	%rd3, %r1, 4;
	add.s64 	%rd4, %rd2, %rd3;
	st.global.u32 	[%rd4], %r5;
	ret;

}
	// .globl	_Z12accessGlobalPi
.visible .entry _Z12accessGlobalPi(
	.param .u64 .ptr .align 1 _Z12accessGlobalPi_param_0
)
{
	.reg .b32 	%r<4>;
	.reg .b64 	%rd<5>;

	ld.param.u64 	%rd1, [_Z12accessGlobalPi_param_0];
	ld.global.u32 	%r1, [GlobalVar];
	add.s32 	%r2, %r1, 49995000;
	cvta.to.global.u64 	%rd2, %rd1;
	mov.u32 	%r3, %tid.x;
	mul.wide.u32 	%rd3, %r3, 4;
	add.s64 	%rd4, %rd2, %rd3;
	st.global.u32 	[%rd4], %r2;
	ret;

}
	// .globl	_Z14accessConstantPi
.visible .entry _Z14accessConstantPi(
	.param .u64 .ptr .align 1 _Z14accessConstantPi_param_0
)
{
	.reg .b32 	%r<4>;
	.reg .b64 	%rd<5>;

	ld.param.u64 	%rd1, [_Z14accessConstantPi_param_0];
	ld.const.u32 	%r1, [ConstVar];
	add.s32 	%r2, %r1, 49995000;
	cvta.to.global.u64 	%rd2, %rd1;
	mov.u32 	%r3, %tid.x;
	mul.wide.u32 	%rd3, %r3, 4;
	add.s64 	%rd4, %rd2, %rd3;
	st.global.u32 	[%rd4], %r2;
	ret;

}


// ===== COMPILED SASS (sm_100) =====

	.target	sm_100

	.elftype	@"ET_EXEC"


//--------------------- .note.nv.tkinfo           --------------------------
	.section	.note.nv.tkinfo,"",@"SHT_NOTE"
	.sectionflags	@"SHF_NOTE_NV_TKINFO"
	.tkinfo
        /*0018*/ 	.word	0x00000002
        /*0030*/ 	.string	""
        /*0030*/ 	.string	"ptxas"
        /*0030*/ 	.string	"Cuda compilation tools, release 13.0, V13.0.88"
        /*0030*/ 	.string	"Build cuda_13.0.r13.0/compiler.36424714_0"
        /*0030*/ 	.string	"-arch sm_100 -m 64 "



//--------------------- .note.nv.cuinfo           --------------------------
	.section	.note.nv.cuinfo,"",@"SHT_NOTE"
	.sectionflags	@"SHF_NOTE_NV_CUINFO"
        /*0018*/ 	.short	0x0002
        /*001a*/ 	.short	0x0064
        /*001c*/ 	.short	0x0082
	.zero		2


//--------------------- .nv.info                  --------------------------
	.section	.nv.info,"",@"SHT_CUDA_INFO"
	.align	4


	//----- nvinfo : EIATTR_REGCOUNT
	.align		4
        /*0000*/ 	.byte	0x04, 0x2f
        /*0002*/ 	.short	(.L_3 - .L_2)
	.align		4
.L_2:
        /*0004*/ 	.word	index@(_Z14accessRegisterPi)
        /*0008*/ 	.word	0x00000008


	//----- nvinfo : EIATTR_FRAME_SIZE
	.align		4
.L_3:
        /*000c*/ 	.byte	0x04, 0x11
        /*000e*/ 	.short	(.L_5 - .L_4)
	.align		4
.L_4:
        /*0010*/ 	.word	index@(_Z14accessRegisterPi)
        /*0014*/ 	.word	0x00000000


	//----- nvinfo : EIATTR_REGCOUNT
	.align		4
.L_5:
        /*0018*/ 	.byte	0x04, 0x2f
        /*001a*/ 	.short	(.L_7 - .L_6)
	.align		4
.L_6:
        /*001c*/ 	.word	index@(_Z11accessLocalPiS_)
        /*0020*/ 	.word	0x0000000a


	//----- nvinfo : EIATTR_FRAME_SIZE
	.align		4
.L_7:
        /*0024*/ 	.byte	0x04, 0x11
        /*0026*/ 	.short	(.L_9 - .L_8)
	.align		4
.L_8:
        /*0028*/ 	.word	index@(_Z11accessLocalPiS_)
        /*002c*/ 	.word	0x00000000


	//----- nvinfo : EIATTR_REGCOUNT
	.align		4
.L_9:
        /*0030*/ 	.byte	0x04, 0x2f
        /*0032*/ 	.short	(.L_11 - .L_10)
	.align		4
.L_10:
        /*0034*/ 	.word	index@(_Z12accessSharedPi)
        /*0038*/ 	.word	0x0000000a


	//----- nvinfo : EIATTR_FRAME_SIZE
	.align		4
.L_11:
        /*003c*/ 	.byte	0x04, 0x11
        /*003e*/ 	.short	(.L_13 - .L_12)
	.align		4
.L_12:
        /*0040*/ 	.word	index@(_Z12accessSharedPi)
        /*0044*/ 	.word	0x00000000


	//----- nvinfo : EIATTR_REGCOUNT
	.align		4
.L_13:
        /*0048*/ 	.byte	0x04, 0x2f
        /*004a*/ 	.short	(.L_15 - .L_14)
	.align		4
.L_14:
        /*004c*/ 	.word	index@(_Z12accessGlobalPi)
        /*0050*/ 	.word	0x0000000a


	//----- nvinfo : EIATTR_FRAME_SIZE
	.align		4
.L_15:
        /*0054*/ 	.byte	0x04, 0x11
        /*0056*/ 	.short	(.L_17 - .L_16)
	.align		4
.L_16:
        /*0058*/ 	.word	index@(_Z12accessGlobalPi)
        /*005c*/ 	.word	0x00000000


	//----- nvinfo : EIATTR_REGCOUNT
	.align		4
.L_17:
        /*0060*/ 	.byte	0x04, 0x2f
        /*0062*/ 	.short	(.L_19 - .L_18)
	.align		4
.L_18:
        /*0064*/ 	.word	index@(_Z14accessConstantPi)
        /*0068*/ 	.word	0x00000008


	//----- nvinfo : EIATTR_FRAME_SIZE
	.align		4
.L_19:
        /*006c*/ 	.byte	0x04, 0x11
        /*006e*/ 	.short	(.L_21 - .L_20)
	.align		4
.L_20:
        /*0070*/ 	.word	index@(_Z14accessConstantPi)
        /*0074*/ 	.word	0x00000000


	//----- nvinfo : EIATTR_MIN_STACK_SIZE
	.align		4
.L_21:
        /*0078*/ 	.byte	0x04, 0x12
        /*007a*/ 	.short	(.L_23 - .L_22)
	.align		4
.L_22:
        /*007c*/ 	.word	index@(_Z14accessConstantPi)
        /*0080*/ 	.word	0x00000000


	//----- nvinfo : EIATTR_MIN_STACK_SIZE
	.align		4
.L_23:
        /*0084*/ 	.byte	0x04, 0x12
        /*0086*/ 	.short	(.L_25 - .L_24)
	.align		4
.L_24:
        /*0088*/ 	.word	index@(_Z12accessGlobalPi)
        /*008c*/ 	.word	0x00000000


	//----- nvinfo : EIATTR_MIN_STACK_SIZE
	.align		4
.L_25:
        /*0090*/ 	.byte	0x04, 0x12
        /*0092*/ 	.short	(.L_27 - .L_26)
	.align		4
.L_26:
        /*0094*/ 	.word	index@(_Z12accessSharedPi)
        /*0098*/ 	.word	0x00000000


	//----- nvinfo : EIATTR_MIN_STACK_SIZE
	.align		4
.L_27:
        /*009c*/ 	.byte	0x04, 0x12
        /*009e*/ 	.short	(.L_29 - .L_28)
	.align		4
.L_28:
        /*00a0*/ 	.word	index@(_Z11accessLocalPiS_)
        /*00a4*/ 	.word	0x00000000


	//----- nvinfo : EIATTR_MIN_STACK_SIZE
	.align		4
.L_29:
        /*00a8*/ 	.byte	0x04, 0x12
        /*00aa*/ 	.short	(.L_31 - .L_30)
	.align		4
.L_30:
        /*00ac*/ 	.word	index@(_Z14accessRegisterPi)
        /*00b0*/ 	.word	0x00000000
.L_31:


//--------------------- .nv.compat                --------------------------
	.section	.nv.compat,"",@"SHT_CUDA_COMPAT_INFO"
	.align	4
        /*0000*/ 	.byte	0x02, 0x09, 0x00, 0x00, 0x02, 0x02, 0x01, 0x00, 0x02, 0x05, 0x05, 0x00, 0x03, 0x07, 0x01, 0x01
        /*0010*/ 	.byte	0x02, 0x03, 0x00, 0x00, 0x02, 0x06, 0x01, 0x00, 0x04, 0x0b, 0x08, 0x00, 0x09, 0x00, 0x00, 0x00
        /*0020*/ 	.byte	0x00, 0x00, 0x00, 0x00


//--------------------- .nv.info._Z14accessConstantPi --------------------------
	.section	.nv.info._Z14accessConstantPi,"",@"SHT_CUDA_INFO"
	.sectionflags	@""
	.align	4


	//----- nvinfo : EIATTR_CUDA_API_VERSION
	.align		4
        /*0000*/ 	.byte	0x04, 0x37
        /*0002*/ 	.short	(.L_33 - .L_32)
.L_32:
        /*0004*/ 	.word	0x00000082


	//----- nvinfo : EIATTR_KPARAM_INFO
	.align		4
.L_33:
        /*0008*/ 	.byte	0x04, 0x17
        /*000a*/ 	.short	(.L_35 - .L_34)
.L_34:
        /*000c*/ 	.word	0x00000000
        /*0010*/ 	.short	0x0000
        /*0012*/ 	.short	0x0000
        /*0014*/ 	.byte	0x00, 0xf5, 0x21, 0x00


	//----- nvinfo : EIATTR_SPARSE_MMA_MASK
	.align		4
.L_35:
        /*0018*/ 	.byte	0x03, 0x50
        /*001a*/ 	.short	0x0000


	//----- nvinfo : EIATTR_MAXREG_COUNT
	.align		4
        /*001c*/ 	.byte	0x03, 0x1b
        /*001e*/ 	.short	0x00ff


	//----- nvinfo : EIATTR_MERCURY_ISA_VERSION
	.align		4
        /*0020*/ 	.byte	0x03, 0x5f
        /*0022*/ 	.short	0x0101


	//----- nvinfo : EIATTR_VRC_CTA_INIT_COUNT
	.align		4
        /*0024*/ 	.byte	0x02, 0x4a
	.zero		1
	.zero		1


	//----- nvinfo : EIATTR_EXIT_INSTR_OFFSETS
	.align		4
        /*0028*/ 	.byte	0x04, 0x1c
        /*002a*/ 	.short	(.L_37 - .L_36)


	//   ....[0]....
.L_36:
        /*002c*/ 	.word	0x00000080


	//----- nvinfo : EIATTR_CBANK_PARAM_SIZE
	.align		4
.L_37:
        /*0030*/ 	.byte	0x03, 0x19
        /*0032*/ 	.short	0x0008


	//----- nvinfo : EIATTR_PARAM_CBANK
	.align		4
        /*0034*/ 	.byte	0x04, 0x0a
        /*0036*/ 	.short	(.L_39 - .L_38)
	.align		4
.L_38:
        /*0038*/ 	.word	index@(.nv.constant0._Z14accessConstantPi)
        /*003c*/ 	.short	0x0380
        /*003e*/ 	.short	0x0008


	//----- nvinfo : EIATTR_SW_WAR
	.align		4
.L_39:
        /*0040*/ 	.byte	0x04, 0x36
        /*0042*/ 	.short	(.L_41 - .L_40)
.L_40:
        /*0044*/ 	.word	0x00000008
.L_41:


//--------------------- .nv.info._Z12accessGlobalPi --------------------------
	.section	.nv.info._Z12accessGlobalPi,"",@"SHT_CUDA_INFO"
	.sectionflags	@""
	.align	4


	//----- nvinfo : EIATTR_CUDA_API_VERSION
	.align		4
        /*0000*/ 	.byte	0x04, 0x37
        /*0002*/ 	.short	(.L_43 - .L_42)
.L_42:
        /*0004*/ 	.word	0x00000082


	//----- nvinfo : EIATTR_KPARAM_INFO
	.align		4
.L_43:
        /*0008*/ 	.byte	0x04, 0x17
        /*000a*/ 	.short	(.L_45 - .L_44)
.L_44:
        /*000c*/ 	.word	0x00000000
        /*0010*/ 	.short	0x0000
        /*0012*/ 	.short	0x0000
        /*0014*/ 	.byte	0x00, 0xf5, 0x21, 0x00


	//----- nvinfo : EIATTR_SPARSE_MMA_MASK
	.align		4
.L_45:
        /*0018*/ 	.byte	0x03, 0x50
        /*001a*/ 	.short	0x0000


	//----- nvinfo : EIATTR_MAXREG_COUNT
	.align		4
        /*001c*/ 	.byte	0x03, 0x1b
        /*001e*/ 	.short	0x00ff


	//----- nvinfo : EIATTR_MERCURY_ISA_VERSION
	.align		4
        /*0020*/ 	.byte	0x03, 0x5f
        /*0022*/ 	.short	0x0101


	//----- nvinfo : EIATTR_VRC_CTA_INIT_COUNT
	.align		4
        /*0024*/ 	.byte	0x02, 0x4a
	.zero		1
	.zero		1


	//----- nvinfo : EIATTR_EXIT_INSTR_OFFSETS
	.align		4
        /*0028*/ 	.byte	0x04, 0x1c
        /*002a*/ 	.short	(.L_47 - .L_46)


	//   ....[0]....
.L_46:
        /*002c*/ 	.word	0x00000090


	//----- nvinfo : EIATTR_CBANK_PARAM_SIZE
	.align		4
.L_47:
        /*0030*/ 	.byte	0x03, 0x19
        /*0032*/ 	.short	0x0008


	//----- nvinfo : EIATTR_PARAM_CBANK
	.align		4
        /*0034*/ 	.byte	0x04, 0x0a
        /*0036*/ 	.short	(.L_49 - .L_48)
	.align		4
.L_48:
        /*0038*/ 	.word	index@(.nv.constant0._Z12accessGlobalPi)
        /*003c*/ 	.short	0x0380
        /*003e*/ 	.short	0x0008


	//----- nvinfo : EIATTR_SW_WAR
	.align		4
.L_49:
        /*0040*/ 	.byte	0x04, 0x36
        /*0042*/ 	.short	(.L_51 - .L_50)
.L_50:
        /*0044*/ 	.word	0x00000008
.L_51:


//--------------------- .nv.info._Z12accessSharedPi --------------------------
	.section	.nv.info._Z12accessSharedPi,"",@"SHT_CUDA_INFO"
	.sectionflags	@""
	.align	4


	//----- nvinfo : EIATTR_CUDA_API_VERSION
	.align		4
        /*0000*/ 	.byte	0x04, 0x37
        /*0002*/ 	.short	(.L_53 - .L_52)
.L_52:
        /*0004*/ 	.word	0x00000082


	//----- nvinfo : EIATTR_KPARAM_INFO
	.align		4
.L_53:
        /*0008*/ 	.byte	0x04, 0x17
        /*000a*/ 	.short	(.L_55 - .L_54)
.L_54:
        /*000c*/ 	.word	0x00000000
        /*0010*/ 	.short	0x0000
        /*0012*/ 	.short	0x0000
        /*0014*/ 	.byte	0x00, 0xf5, 0x21, 0x00


	//----- nvinfo : EIATTR_SPARSE_MMA_MASK
	.align		4
.L_55:
        /*0018*/ 	.byte	0x03, 0x50
        /*001a*/ 	.short	0x0000


	//----- nvinfo : EIATTR_MAXREG_COUNT
	.align		4
        /*001c*/ 	.byte	0x03, 0x1b
        /*001e*/ 	.short	0x00ff


	//----- nvinfo : EIATTR_MERCURY_ISA_VERSION
	.align		4
        /*0020*/ 	.byte	0x03, 0x5f
        /*0022*/ 	.short	0x0101


	//----- nvinfo : EIATTR_VRC_CTA_INIT_COUNT
	.align		4
        /*0024*/ 	.byte	0x02, 0x4a
	.zero		1
	.zero		1


	//----- nvinfo : EIATTR_EXIT_INSTR_OFFSETS
	.align		4
        /*0028*/ 	.byte	0x04, 0x1c
        /*002a*/ 	.short	(.L_57 - .L_56)


	//   ....[0]....
.L_56:
        /*002c*/ 	.word	0x000000c0


	//----- nvinfo : EIATTR_CBANK_PARAM_SIZE
	.align		4
.L_57:
        /*0030*/ 	.byte	0x03, 0x19
        /*0032*/ 	.short	0x0008


	//----- nvinfo : EIATTR_PARAM_CBANK
	.align		4
        /*0034*/ 	.byte	0x04, 0x0a
        /*0036*/ 	.short	(.L_59 - .L_58)
	.align		4
.L_58:
        /*0038*/ 	.word	index@(.nv.constant0._Z12accessSharedPi)
        /*003c*/ 	.short	0x0380
        /*003e*/ 	.short	0x0008


	//----- nvinfo : EIATTR_SW_WAR
	.align		4
.L_59:
        /*0040*/ 	.byte	0x04, 0x36
        /*0042*/ 	.short	(.L_61 - .L_60)
.L_60:
        /*0044*/ 	.word	0x00000008
.L_61:


//--------------------- .nv.info._Z11accessLocalPiS_ --------------------------
	.section	.nv.info._Z11accessLocalPiS_,"",@"SHT_CUDA_INFO"
	.sectionflags	@""
	.align	4


	//----- nvinfo : EIATTR_CUDA_API_VERSION
	.align		4
        /*0000*/ 	.byte	0x04, 0x37
        /*0002*/ 	.short	(.L_63 - .L_62)
.L_62:
        /*0004*/ 	.word	0x00000082


	//----- nvinfo : EIATTR_KPARAM_INFO
	.align		4
.L_63:
        /*0008*/ 	.byte	0x04, 0x17
        /*000a*/ 	.short	(.L_65 - .L_64)
.L_64:
        /*000c*/ 	.word	0x00000000
        /*0010*/ 	.short	0x0001
        /*0012*/ 	.short	0x0008
        /*0014*/ 	.byte	0x00, 0xf5, 0x21, 0x00


	//----- nvinfo : EIATTR_KPARAM_INFO
	.align		4
.L_65:
        /*0018*/ 	.byte	0x04, 0x17
        /*001a*/ 	.short	(.L_67 - .L_66)
.L_66:
        /*001c*/ 	.word	0x00000000
        /*0020*/ 	.short	0x0000
        /*0022*/ 	.short	0x0000
        /*0024*/ 	.byte	0x00, 0xf5, 0x21, 0x00


	//----- nvinfo : EIATTR_SPARSE_MMA_MASK
	.align		4
.L_67:
        /*0028*/ 	.byte	0x03, 0x50
        /*002a*/ 	.short	0x0000


	//----- nvinfo : EIATTR_MAXREG_COUNT
	.align		4
        /*002c*/ 	.byte	0x03, 0x1b
        /*002e*/ 	.short	0x00ff


	//----- nvinfo : EIATTR_MERCURY_ISA_VERSION
	.align		4
        /*0030*/ 	.byte	0x03, 0x5f
        /*0032*/ 	.short	0x0101


	//----- nvinfo : EIATTR_VRC_CTA_INIT_COUNT
	.align		4
        /*0034*/ 	.byte	0x02, 0x4a
	.zero		1
	.zero		1


	//----- nvinfo : EIATTR_EXIT_INSTR_OFFSETS
	.align		4
        /*0038*/ 	.byte	0x04, 0x1c
        /*003a*/ 	.short	(.L_69 - .L_68)


	//   ....[0]....
.L_68:
        /*003c*/ 	.word	0x000000a0


	//----- nvinfo : EIATTR_CBANK_PARAM_SIZE
	.align		4
.L_69:
        /*0040*/ 	.byte	0x03, 0x19
        /*0042*/ 	.short	0x0010


	//----- nvinfo : EIATTR_PARAM_CBANK
	.align		4
        /*0044*/ 	.byte	0x04, 0x0a
        /*0046*/ 	.short	(.L_71 - .L_70)
	.align		4
.L_70:
        /*0048*/ 	.word	index@(.nv.constant0._Z11accessLocalPiS_)
        /*004c*/ 	.short	0x0380
        /*004e*/ 	.short	0x0010


	//----- nvinfo : EIATTR_SW_WAR
	.align		4
.L_71:
        /*0050*/ 	.byte	0x04, 0x36
        /*0052*/ 	.short	(.L_73 - .L_72)
.L_72:
        /*0054*/ 	.word	0x00000008
.L_73:


//--------------------- .nv.info._Z14accessRegisterPi --------------------------
	.section	.nv.info._Z14accessRegisterPi,"",@"SHT_CUDA_INFO"
	.sectionflags	@""
	.align	4


	//----- nvinfo : EIATTR_CUDA_API_VERSION
	.align		4
        /*0000*/ 	.byte	0x04, 0x37
        /*0002*/ 	.short	(.L_75 - .L_74)
.L_74:
        /*0004*/ 	.word	0x00000082


	//----- nvinfo : EIATTR_KPARAM_INFO
	.align		4
.L_75:
        /*0008*/ 	.byte	0x04, 0x17
        /*000a*/ 	.short	(.L_77 - .L_76)
.L_76:
        /*000c*/ 	.word	0x00000000
        /*0010*/ 	.short	0x0000
        /*0012*/ 	.short	0x0000
        /*0014*/ 	.byte	0x00, 0xf5, 0x21, 0x00


	//----- nvinfo : EIATTR_SPARSE_MMA_MASK
	.align		4
.L_77:
        /*0018*/ 	.byte	0x03, 0x50
        /*001a*/ 	.short	0x0000


	//----- nvinfo : EIATTR_MAXREG_COUNT
	.align		4
        /*001c*/ 	.byte	0x03, 0x1b
        /*001e*/ 	.short	0x00ff


	//----- nvinfo : EIATTR_MERCURY_ISA_VERSION
	.align		4
        /*0020*/ 	.byte	0x03, 0x5f
        /*0022*/ 	.short	0x0101


	//----- nvinfo : EIATTR_VRC_CTA_INIT_COUNT
	.align		4
        /*0024*/ 	.byte	0x02, 0x4a
	.zero		1
	.zero		1


	//----- nvinfo : EIATTR_EXIT_INSTR_OFFSETS
	.align		4
        /*0028*/ 	.byte	0x04, 0x1c
        /*002a*/ 	.short	(.L_79 - .L_78)


	//   ....[0]....
.L_78:
        /*002c*/ 	.word	0x00000070


	//----- nvinfo : EIATTR_CBANK_PARAM_SIZE
	.align		4
.L_79:
        /*0030*/ 	.byte	0x03, 0x19
        /*0032*/ 	.short	0x0008


	//----- nvinfo : EIATTR_PARAM_CBANK
	.align		4
        /*0034*/ 	.byte	0x04, 0x0a
        /*0036*/ 	.short	(.L_81 - .L_80)
	.align		4
.L_80:
        /*0038*/ 	.word	index@(.nv.constant0._Z14accessRegisterPi)
        /*003c*/ 	.short	0x0380
        /*003e*/ 	.short	0x0008


	//----- nvinfo : EIATTR_SW_WAR
	.align		4
.L_81:
        /*0040*/ 	.byte	0x04, 0x36
        /*0042*/ 	.short	(.L_83 - .L_82)
.L_82:
        /*0044*/ 	.word	0x00000008
.L_83:


//--------------------- .nv.callgraph             --------------------------
	.section	.nv.callgraph,"",@"SHT_CUDA_CALLGRAPH"
	.align	4
	.sectionentsize	8
	.align		4
        /*0000*/ 	.word	0x00000000
	.align		4
        /*0004*/ 	.word	0xffffffff
	.align		4
        /*0008*/ 	.word	0x00000000
	.align		4
        /*000c*/ 	.word	0xfffffffe
	.align		4
        /*0010*/ 	.word	0x00000000
	.align		4
        /*0014*/ 	.word	0xfffffffd
	.align		4
        /*0018*/ 	.word	0x00000000
	.align		4
        /*001c*/ 	.word	0xfffffffc


//--------------------- .nv.constant4             --------------------------
	.section	.nv.constant4,"a",@progbits
	.align	8
	.align		8
.nv.constant4:
        /*0000*/ 	.dword	GlobalVar


//--------------------- .nv.constant3             --------------------------
	.section	.nv.constant3,"a",@progbits
	.align	4
.nv.constant3:
	.type		ConstVar,@object
	.size		ConstVar,(.L_1 - ConstVar)
ConstVar:
	.zero		4
.L_1:


//--------------------- .text._Z14accessConstantPi --------------------------
	.section	.text._Z14accessConstantPi,"ax",@progbits
	.align	128
        .global         _Z14accessConstantPi
        .type           _Z14accessConstantPi,@function
        .size           _Z14accessConstantPi,(.L_x_5 - _Z14accessConstantPi)
        .other          _Z14accessConstantPi,@"STO_CUDA_ENTRY STV_DEFAULT"
_Z14accessConstantPi:
.text._Z14accessConstantPi:
[----:B------:R-:W-:Y:S01]  /*0000*/  LDC R1, c[0x0][0x37c] ;  /* 0x0000df00ff017b82 */ /* 0x000fe20000000800 */
[----:B------:R-:W0:Y:S07]  /*0010*/  S2R R5, SR_TID.X ;  /* 0x0000000000057919 */ /* 0x000e2e0000002100 */
[----:B------:R-:W0:Y:S01]  /*0020*/  LDC.64 R2, c[0x0][0x380] ;  /* 0x0000e000ff027b82 */ /* 0x000e220000000a00 */
[----:B------:R-:W1:Y:S07]  /*0030*/  LDCU.64 UR4, c[0x0][0x358] ;  /* 0x00006b00ff0477ac */ /* 0x000e6e0008000a00 */
[----:B------:R-:W2:Y:S01]  /*0040*/  LDC R0, c[0x3][RZ] ;  /* 0x00c00000ff007b82 */ /* 0x000ea20000000800 */
[----:B0-----:R-:W-:Y:S01]  /*0050*/  IMAD.WIDE.U32 R2, R5, 0x4, R2 ;  /* 0x0000000405027825 */ /* 0x001fe200078e0002 */
[----:B--2---:R-:W-:-:S05]  /*0060*/  IADD3 R5, PT, PT, R0, 0x2fadcf8, RZ ;  /* 0x02fadcf800057810 */ /* 0x004fca0007ffe0ff */
[----:B-1----:R-:W-:Y:S01]  /*0070*/  STG.E desc[UR4][R2.64], R5 ;  /* 0x0000000502007986 */ /* 0x002fe2000c101904 */
[----:B------:R-:W-:Y:S05]  /*0080*/  EXIT ;  /* 0x000000000000794d */ /* 0x000fea0003800000 */
.L_x_0:
[----:B------:R-:W-:-:S00]  /*0090*/  BRA `(.L_x_0) ;  /* 0xfffffffc00fc7947 */ /* 0x000fc0000383ffff */
[----:B------:R-:W-:-:S00]  /*00a0*/  NOP ;  /* 0x0000000000007918 */ /* 0x000fc00000000000 */
        /* <DEDUP_REMOVED lines=13> */
.L_x_5:


//--------------------- .text._Z12accessGlobalPi  --------------------------
	.section	.text._Z12accessGlobalPi,"ax",@progbits
	.align	128
        .global         _Z12accessGlobalPi
        .type           _Z12accessGlobalPi,@function
        .size           _Z12accessGlobalPi,(.L_x_6 - _Z12accessGlobalPi)
        .other          _Z12accessGlobalPi,@"STO_CUDA_ENTRY STV_DEFAULT"
_Z12accessGlobalPi:
.text._Z12accessGlobalPi:
[----:B------:R-:W-:Y:S08]  /*0000*/  LDC R1, c[0x0][0x37c] ;  /* 0x0000df00ff017b82 */ /* 0x000ff00000000800 */
[----:B------:R-:W0:Y:S01]  /*0010*/  LDC.64 R2, c[0x4][RZ] ;  /* 0x01000000ff027b82 */ /* 0x000e220000000a00 */
[----:B------:R-:W0:Y:S01]  /*0020*/  LDCU.64 UR4, c[0x0][0x358] ;  /* 0x00006b00ff0477ac */ /* 0x000e220008000a00 */
[----:B------:R-:W1:Y:S06]  /*0030*/  S2R R7, SR_TID.X ;  /* 0x0000000000077919 */ /* 0x000e6c0000002100 */
[----:B------:R-:W1:Y:S01]  /*0040*/  LDC.64 R4, c[0x0][0x380] ;  /* 0x0000e000ff047b82 */ /* 0x000e620000000a00 */
[----:B0-----:R-:W2:Y:S01]  /*0050*/  LDG.E R2, desc[UR4][R2.64] ;  /* 0x0000000402027981 */ /* 0x001ea2000c1e1900 */
[----:B-1----:R-:W-:Y:S01]  /*0060*/  IMAD.WIDE.U32 R4, R7, 0x4, R4 ;  /* 0x0000000407047825 */ /* 0x002fe200078e0004 */
[----:B--2---:R-:W-:-:S05]  /*0070*/  IADD3 R7, PT, PT, R2, 0x2fadcf8, RZ ;  /* 0x02fadcf802077810 */ /* 0x004fca0007ffe0ff */
[----:B------:R-:W-:Y:S01]  /*0080*/  STG.E desc[UR4][R4.64], R7 ;  /* 0x0000000704007986 */ /* 0x000fe2000c101904 */
[----:B------:R-:W-:Y:S05]  /*0090*/  EXIT ;  /* 0x000000000000794d */ /* 0x000fea0003800000 */
.L_x_1:
        /* <DEDUP_REMOVED lines=14> */
.L_x_6:


//--------------------- .text._Z12accessSharedPi  --------------------------
	.section	.text._Z12accessSharedPi,"ax",@progbits
	.align	128
        .global         _Z12accessSharedPi
        .type           _Z12accessSharedPi,@function
        .size           _Z12accessSharedPi,(.L_x_7 - _Z12accessSharedPi)
        .other          _Z12accessSharedPi,@"STO_CUDA_ENTRY STV_DEFAULT"
_Z12accessSharedPi:
.text._Z12accessSharedPi:
[----:B------:R-:W-:Y:S01]  /*0000*/  LDC R1, c[0x0][0x37c] ;  /* 0x0000df00ff017b82 */ /* 0x000fe20000000800 */
[----:B------:R-:W0:Y:S07]  /*0010*/  S2R R7, SR_TID.X ;  /* 0x0000000000077919 */ /* 0x000e2e0000002100 */
[----:B------:R-:W1:Y:S01]  /*0020*/  S2UR UR5, SR_CgaCtaId ;  /* 0x00000000000579c3 */ /* 0x000e620000008800 */
[----:B------:R-:W2:Y:S01]  /*0030*/  LDCU.64 UR6, c[0x0][0x358] ;  /* 0x00006b00ff0677ac */ /* 0x000ea20008000a00 */
[----:B------:R-:W-:-:S06]  /*0040*/  UMOV UR4, 0x400 ;  /* 0x0000040000047882 */ /* 0x000fcc0000000000 */
[----:B------:R-:W3:Y:S01]  /*0050*/  LDC.64 R2, c[0x0][0x380] ;  /* 0x0000e000ff027b82 */ /* 0x000ee20000000a00 */
[----:B-1----:R-:W-:Y:S01]  /*0060*/  ULEA UR4, UR5, UR4, 0x18 ;  /* 0x0000000405047291 */ /* 0x002fe2000f8ec0ff */
[C---:B0-----:R-:W-:Y:S01]  /*0070*/  IADD3 R5, PT, PT, R7.reuse, 0x2fadcf8, RZ ;  /* 0x02fadcf807057810 */ /* 0x041fe20007ffe0ff */
[----:B---3--:R-:W-:-:S04]  /*0080*/  IMAD.WIDE.U32 R2, R7, 0x4, R2 ;  /* 0x0000000407027825 */ /* 0x008fc800078e0002 */
[----:B------:R-:W-:Y:S01]  /*0090*/  LEA R0, R7, UR4, 0x2 ;  /* 0x0000000407007c11 */ /* 0x000fe2000f8e10ff */
[----:B--2---:R-:W-:Y:S04]  /*00a0*/  STG.E desc[UR6][R2.64], R5 ;  /* 0x0000000502007986 */ /* 0x004fe8000c101906 */
[----:B------:R-:W-:Y:S01]  /*00b0*/  STS [R0], R7 ;  /* 0x0000000700007388 */ /* 0x000fe20000000800 */
[----:B------:R-:W-:Y:S05]  /*00c0*/  EXIT ;  /* 0x000000000000794d */ /* 0x000fea0003800000 */
.L_x_2:
        /* <DEDUP_REMOVED lines=11> */
.L_x_7:


//--------------------- .text._Z11accessLocalPiS_ --------------------------
	.section	.text._Z11accessLocalPiS_,"ax",@progbits
	.align	128
        .global         _Z11accessLocalPiS_
        .type           _Z11accessLocalPiS_,@function
        .size           _Z11accessLocalPiS_,(.L_x_8 - _Z11accessLocalPiS_)
        .other          _Z11accessLocalPiS_,@"STO_CUDA_ENTRY STV_DEFAULT"
_Z11accessLocalPiS_:
.text._Z11accessLocalPiS_:
[----:B------:R-:W-:Y:S01]  /*0000*/  LDC R1, c[0x0][0x37c] ;  /* 0x0000df00ff017b82 */ /* 0x000fe20000000800 */
[----:B------:R-:W0:Y:S07]  /*0010*/  S2R R7, SR_TID.X ;  /* 0x0000000000077919 */ /* 0x000e2e0000002100 */
[----:B------:R-:W0:Y:S01]  /*0020*/  LDC.64 R2, c[0x0][0x380] ;  /* 0x0000e000ff027b82 */ /* 0x000e220000000a00 */
[----:B------:R-:W1:Y:S07]  /*0030*/  LDCU.64 UR4, c[0x0][0x358] ;  /* 0x00006b00ff0477ac */ /* 0x000e6e0008000a00 */
[----:B------:R-:W2:Y:S01]  /*0040*/  LDC.64 R4, c[0x0][0x388] ;  /* 0x0000e200ff047b82 */ /* 0x000ea20000000a00 */
[----:B0-----:R-:W-:-:S06]  /*0050*/  IMAD.WIDE.U32 R2, R7, 0x4, R2 ;  /* 0x0000000407027825 */ /* 0x001fcc00078e0002 */
[----:B-1----:R-:W3:Y:S01]  /*0060*/  LDG.E R2, desc[UR4][R2.64] ;  /* 0x0000000402027981 */ /* 0x002ee2000c1e1900 */
[----:B--2---:R-:W-:Y:S01]  /*0070*/  IMAD.WIDE.U32 R4, R7, 0x4, R4 ;  /* 0x0000000407047825 */ /* 0x004fe200078e0004 */
[----:B---3--:R-:W-:-:S05]  /*0080*/  IADD3 R7, PT, PT, R2, 0x2fadcf8, RZ ;  /* 0x02fadcf802077810 */ /* 0x008fca0007ffe0ff */
[----:B------:R-:W-:Y:S01]  /*0090*/  STG.E desc[UR4][R4.64], R7 ;  /* 0x0000000704007986 */ /* 0x000fe2000c101904 */
[----:B------:R-:W-:Y:S05]  /*00a0*/  EXIT ;  /* 0x000000000000794d */ /* 0x000fea0003800000 */
.L_x_3:
        /* <DEDUP_REMOVED lines=13> */
.L_x_8:


//--------------------- .text._Z14accessRegisterPi --------------------------
	.section	.text._Z14accessRegisterPi,"ax",@progbits
	.align	128
        .global         _Z14accessRegisterPi
        .type           _Z14accessRegisterPi,@function
        .size           _Z14accessRegisterPi,(.L_x_9 - _Z14accessRegisterPi)
        .other          _Z14accessRegisterPi,@"STO_CUDA_ENTRY STV_DEFAULT"
_Z14accessRegisterPi:
.text._Z14accessRegisterPi:
[----:B------:R-:W-:Y:S01]  /*0000*/  LDC R1, c[0x0][0x37c] ;  /* 0x0000df00ff017b82 */ /* 0x000fe20000000800 */
[----:B------:R-:W0:Y:S07]  /*0010*/  S2R R5, SR_TID.X ;  /* 0x0000000000057919 */ /* 0x000e2e0000002100 */
[----:B------:R-:W0:Y:S01]  /*0020*/  LDC.64 R2, c[0x0][0x380] ;  /* 0x0000e000ff027b82 */ /* 0x000e220000000a00 */
[----:B------:R-:W1:Y:S01]  /*0030*/  LDCU.64 UR4, c[0x0][0x358] ;  /* 0x00006b00ff0477ac */ /* 0x000e620008000a00 */
[C---:B0-----:R-:W-:Y:S01]  /*0040*/  IMAD.WIDE.U32 R2, R5.reuse, 0x4, R2 ;  /* 0x0000000405027825 */ /* 0x041fe200078e0002 */
[----:B------:R-:W-:-:S05]  /*0050*/  IADD3 R5, PT, PT, R5, 0x2fadcf8, RZ ;  /* 0x02fadcf805057810 */ /* 0x000fca0007ffe0ff */
[----:B-1----:R-:W-:Y:S01]  /*0060*/  STG.E desc[UR4][R2.64], R5 ;  /* 0x0000000502007986 */ /* 0x002fe2000c101904 */
[----:B------:R-:W-:Y:S05]  /*0070*/  EXIT ;  /* 0x000000000000794d */ /* 0x000fea0003800000 */
.L_x_4:
        /* <DEDUP_REMOVED lines=16> */
.L_x_9:


//--------------------- .nv.shared._Z14accessConstantPi --------------------------
	.section	.nv.shared._Z14accessConstantPi,"aw",@nobits
	.sectionflags	@""
	.align	16
	.zero		1024


//--------------------- .nv.shared.reserved.0     --------------------------
	.section	.nv.shared.reserved.0,"aw",@nobits
	.weak		__nv_reservedSMEM_offset_0_alias
	.size		__nv_reservedSMEM_offset_0_alias, 0, 64
	.other		__nv_reservedSMEM_offset_0_alias,@"STO_CUDA_RESERVED_SHARED STV_DEFAULT"
__nv_reservedSMEM_offset_0_alias:
	.zero		0
	.zero		64


//--------------------- .nv.global                --------------------------
	.section	.nv.global,"aw",@nobits
	.align	4
.nv.global:
	.type		GlobalVar,@object
	.size		GlobalVar,(.L_0 - GlobalVar)
GlobalVar:
	.zero		4
.L_0:


//--------------------- .nv.shared._Z12accessGlobalPi --------------------------
	.section	.nv.shared._Z12accessGlobalPi,"aw",@nobits
	.sectionflags	@""
	.align	16
	.zero		1024


//--------------------- .nv.shared._Z12accessSharedPi --------------------------
	.section	.nv.shared._Z12accessSharedPi,"aw",@nobits
	.sectionflags	@""
	.align	16
	.zero		1024


//--------------------- .nv.shared._Z11accessLocalPiS_ --------------------------
	.section	.nv.shared._Z11accessLocalPiS_,"aw",@nobits
	.sectionflags	@""
	.align	16
	.zero		1024


//--------------------- .nv.shared._Z14accessRegisterPi --------------------------
	.section	.nv.shared._Z14accessRegisterPi,"aw",@nobits
	.sectionflags	@""
	.align	16
	.zero		1024


//--------------------- .nv.constant0._Z14accessConstantPi --------------------------
	.section	.nv.constant0._Z14accessConstantPi,"a",@progbits
	.sectionflags	@""
	.align	4
.nv.constant0._Z14accessConstantPi:
	.zero		904


//--------------------- .nv.constant0._Z12accessGlobalPi --------------------------
	.section	.nv.constant0._Z12accessGlobalPi,"a",@progbits
	.sectionflags	@""
	.align	4
.nv.constant0._Z12accessGlobalPi:
	.zero		904


//--------------------- .nv.constant0._Z12accessSharedPi --------------------------
	.section	.nv.constant0._Z12accessSharedPi,"a",@progbits
	.sectionflags	@""
	.align	4
.nv.constant0._Z12accessSharedPi:
	.zero		904


//--------------------- .nv.constant0._Z11accessLocalPiS_ --------------------------
	.section	.nv.constant0._Z11accessLocalPiS_,"a",@progbits
	.sectionflags	@""
	.align	4
.nv.constant0._Z11accessLocalPiS_:
	.zero		912


//--------------------- .nv.constant0._Z14accessRegisterPi --------------------------
	.section	.nv.constant0._Z14accessRegisterPi,"a",@progbits
	.sectionflags	@""
	.align	4
.nv.constant0._Z14accessRegisterPi:
	.zero		904


//--------------------- SYMBOLS --------------------------

	.type		.nv.reservedSmem.offset0,@object
	.size		.nv.reservedSmem.offset0,0x4
	.type		.nv.reservedSmem.cap,@object
	.size		.nv.reservedSmem.cap,0x4
